//
// Generated by NVIDIA NVVM Compiler
//
// Compiler Build ID: CL-36424714
// Cuda compilation tools, release 13.0, V13.0.88
// Based on NVVM 20.0.0
//

.version 9.0
.target sm_100
.address_size 64

	// .globl	_Z14coalesced_copyPfS_i

.visible .entry _Z14coalesced_copyPfS_i(
	.param .u64 .ptr .align 1 _Z14coalesced_copyPfS_i_param_0,
	.param .u64 .ptr .align 1 _Z14coalesced_copyPfS_i_param_1,
	.param .u32 _Z14coalesced_copyPfS_i_param_2
)
{
	.reg .pred 	%p<2>;
	.reg .b32 	%r<6>;
	.reg .b32 	%f<2>;
	.reg .b64 	%rd<8>;

	ld.param.u64 	%rd1, [_Z14coalesced_copyPfS_i_param_0];
	ld.param.u64 	%rd2, [_Z14coalesced_copyPfS_i_param_1];
	ld.param.u32 	%r2, [_Z14coalesced_copyPfS_i_param_2];
	mov.u32 	%r3, %ctaid.x;
	mov.u32 	%r4, %ntid.x;
	mov.u32 	%r5, %tid.x;
	mad.lo.s32 	%r1, %r3, %r4, %r5;
	setp.ge.s32 	%p1, %r1, %r2;
	@%p1 bra 	$L__BB0_2;
	cvta.to.global.u64 	%rd3, %rd1;
	cvta.to.global.u64 	%rd4, %rd2;
	mul.wide.s32 	%rd5, %r1, 4;
	add.s64 	%rd6, %rd3, %rd5;
	ld.global.f32 	%f1, [%rd6];
	add.s64 	%rd7, %rd4, %rd5;
	st.global.f32 	[%rd7], %f1;
$L__BB0_2:
	ret;

}


// ===== COMPILED SASS (sm_100) =====

	.target	sm_100

	.elftype	@"ET_EXEC"


//--------------------- .note.nv.tkinfo           --------------------------
	.section	.note.nv.tkinfo,"",@"SHT_NOTE"
	.sectionflags	@"SHF_NOTE_NV_TKINFO"
	.tkinfo
        /*0018*/ 	.word	0x00000002
        /*0030*/ 	.string	""
        /*0030*/ 	.string	"ptxas"
        /*0030*/ 	.string	"Cuda compilation tools, release 13.0, V13.0.88"
        /*0030*/ 	.string	"Build cuda_13.0.r13.0/compiler.36424714_0"
        /*0030*/ 	.string	"-arch sm_100 -m 64 "



//--------------------- .note.nv.cuinfo           --------------------------
	.section	.note.nv.cuinfo,"",@"SHT_NOTE"
	.sectionflags	@"SHF_NOTE_NV_CUINFO"
        /*0018*/ 	.short	0x0002
        /*001a*/ 	.short	0x0064
        /*001c*/ 	.short	0x0082
	.zero		2


//--------------------- .nv.info                  --------------------------
	.section	.nv.info,"",@"SHT_CUDA_INFO"
	.align	4


	//----- nvinfo : EIATTR_REGCOUNT
	.align		4
        /*0000*/ 	.byte	0x04, 0x2f
        /*0002*/ 	.short	(.L_1 - .L_0)
	.align		4
.L_0:
        /*0004*/ 	.word	index@(_Z14coalesced_copyPfS_i)
        /*0008*/ 	.word	0x0000000a


	//----- nvinfo : EIATTR_FRAME_SIZE
	.align		4
.L_1:
        /*000c*/ 	.byte	0x04, 0x11
        /*000e*/ 	.short	(.L_3 - .L_2)
	.align		4
.L_2:
        /*0010*/ 	.word	index@(_Z14coalesced_copyPfS_i)
        /*0014*/ 	.word	0x00000000


	//----- nvinfo : EIATTR_MIN_STACK_SIZE
	.align		4
.L_3:
        /*0018*/ 	.byte	0x04, 0x12
        /*001a*/ 	.short	(.L_5 - .L_4)
	.align		4
.L_4:
        /*001c*/ 	.word	index@(_Z14coalesced_copyPfS_i)
        /*0020*/ 	.word	0x00000000
.L_5:


//--------------------- .nv.compat                --------------------------
	.section	.nv.compat,"",@"SHT_CUDA_COMPAT_INFO"
	.align	4
        /*0000*/ 	.byte	0x02, 0x09, 0x00, 0x00, 0x02, 0x02, 0x01, 0x00, 0x02, 0x05, 0x05, 0x00, 0x03, 0x07, 0x01, 0x01
        /*0010*/ 	.byte	0x02, 0x03, 0x00, 0x00, 0x02, 0x06, 0x01, 0x00, 0x04, 0x0b, 0x08, 0x00, 0x09, 0x00, 0x00, 0x00
        /*0020*/ 	.byte	0x00, 0x00, 0x00, 0x00


//--------------------- .nv.info._Z14coalesced_copyPfS_i --------------------------
	.section	.nv.info._Z14coalesced_copyPfS_i,"",@"SHT_CUDA_INFO"
	.sectionflags	@""
	.align	4


	//----- nvinfo : EIATTR_CUDA_API_VERSION
	.align		4
        /*0000*/ 	.byte	0x04, 0x37
        /*0002*/ 	.short	(.L_7 - .L_6)
.L_6:
        /*0004*/ 	.word	0x00000082


	//----- nvinfo : EIATTR_KPARAM_INFO
	.align		4
.L_7:
        /*0008*/ 	.byte	0x04, 0x17
        /*000a*/ 	.short	(.L_9 - .L_8)
.L_8:
        /*000c*/ 	.word	0x00000000
        /*0010*/ 	.short	0x0002
        /*0012*/ 	.short	0x0010
        /*0014*/ 	.byte	0x00, 0xf0, 0x11, 0x00


	//----- nvinfo : EIATTR_KPARAM_INFO
	.align		4
.L_9:
        /*0018*/ 	.byte	0x04, 0x17
        /*001a*/ 	.short	(.L_11 - .L_10)
.L_10:
        /*001c*/ 	.word	0x00000000
        /*0020*/ 	.short	0x0001
        /*0022*/ 	.short	0x0008
        /*0024*/ 	.byte	0x00, 0xf5, 0x21, 0x00


	//----- nvinfo : EIATTR_KPARAM_INFO
	.align		4
.L_11:
        /*0028*/ 	.byte	0x04, 0x17
        /*002a*/ 	.short	(.L_13 - .L_12)
.L_12:
        /*002c*/ 	.word	0x00000000
        /*0030*/ 	.short	0x0000
        /*0032*/ 	.short	0x0000
        /*0034*/ 	.byte	0x00, 0xf5, 0x21, 0x00


	//----- nvinfo : EIATTR_SPARSE_MMA_MASK
	.align		4
.L_13:
        /*0038*/ 	.byte	0x03, 0x50
        /*003a*/ 	.short	0x0000


	//----- nvinfo : EIATTR_MAXREG_COUNT
	.align		4
        /*003c*/ 	.byte	0x03, 0x1b
        /*003e*/ 	.short	0x00ff


	//----- nvinfo : EIATTR_MERCURY_ISA_VERSION
	.align		4
        /*0040*/ 	.byte	0x03, 0x5f
        /*0042*/ 	.short	0x0101


	//----- nvinfo : EIATTR_VRC_CTA_INIT_COUNT
	.align		4
        /*0044*/ 	.byte	0x02, 0x4a
	.zero		1
	.zero		1


	//----- nvinfo : EIATTR_EXIT_INSTR_OFFSETS
	.align		4
        /*0048*/ 	.byte	0x04, 0x1c
        /*004a*/ 	.short	(.L_15 - .L_14)


	//   ....[0]....
.L_14:
        /*004c*/ 	.word	0x00000070


	//   ....[1]....
        /*0050*/ 	.word	0x000000f0


	//----- nvinfo : EIATTR_CBANK_PARAM_SIZE
	.align		4
.L_15:
        /*0054*/ 	.byte	0x03, 0x19
        /*0056*/ 	.short	0x0014


	//----- nvinfo : EIATTR_PARAM_CBANK
	.align		4
        /*0058*/ 	.byte	0x04, 0x0a
        /*005a*/ 	.short	(.L_17 - .L_16)
	.align		4
.L_16:
        /*005c*/ 	.word	index@(.nv.constant0._Z14coalesced_copyPfS_i)
        /*0060*/ 	.short	0x0380
        /*0062*/ 	.short	0x0014


	//----- nvinfo : EIATTR_SW_WAR
	.align		4
.L_17:
        /*0064*/ 	.byte	0x04, 0x36
        /*0066*/ 	.short	(.L_19 - .L_18)
.L_18:
        /*0068*/ 	.word	0x00000008
.L_19:


//--------------------- .nv.callgraph             --------------------------
	.section	.nv.callgraph,"",@"SHT_CUDA_CALLGRAPH"
	.align	4
	.sectionentsize	8
	.align		4
        /*0000*/ 	.word	0x00000000
	.align		4
        /*0004*/ 	.word	0xffffffff
	.align		4
        /*0008*/ 	.word	0x00000000
	.align		4
        /*000c*/ 	.word	0xfffffffe
	.align		4
        /*0010*/ 	.word	0x00000000
	.align		4
        /*0014*/ 	.word	0xfffffffd
	.align		4
        /*0018*/ 	.word	0x00000000
	.align		4
        /*001c*/ 	.word	0xfffffffc


//--------------------- .text._Z14coalesced_copyPfS_i --------------------------
	.section	.text._Z14coalesced_copyPfS_i,"ax",@progbits
	.align	128
        .global         _Z14coalesced_copyPfS_i
        .type           _Z14coalesced_copyPfS_i,@function
        .size           _Z14coalesced_copyPfS_i,(.L_x_1 - _Z14coalesced_copyPfS_i)
        .other          _Z14coalesced_copyPfS_i,@"STO_CUDA_ENTRY STV_DEFAULT"
_Z14coalesced_copyPfS_i:
.text._Z14coalesced_copyPfS_i:
[----:B------:R-:W-:Y:S01]  /*0000*/  LDC R1, c[0x0][0x37c] ;  /* 0x0000df00ff017b82 */ /* 0x000fe20000000800 */
[----:B------:R-:W0:Y:S07]  /*0010*/  S2R R0, SR_TID.X ;  /* 0x0000000000007919 */ /* 0x000e2e0000002100 */
[----:B------:R-:W0:Y:S01]  /*0020*/  S2UR UR4, SR_CTAID.X ;  /* 0x00000000000479c3 */ /* 0x000e220000002500 */
[----:B------:R-:W1:Y:S07]  /*0030*/  LDCU UR5, c[0x0][0x390] ;  /* 0x00007200ff0577ac */ /* 0x000e6e0008000800 */
[----:B------:R-:W0:Y:S02]  /*0040*/  LDC R7, c[0x0][0x360] ;  /* 0x0000d800ff077b82 */ /* 0x000e240000000800 */
[----:B0-----:R-:W-:-:S05]  /*0050*/  IMAD R7, R7, UR4, R0 ;  /* 0x0000000407077c24 */ /* 0x001fca000f8e0200 */
[----:B-1----:R-:W-:-:S13]  /*0060*/  ISETP.GE.AND P0, PT, R7, UR5, PT ;  /* 0x0000000507007c0c */ /* 0x002fda000bf06270 */
[----:B------:R-:W-:Y:S05]  /*0070*/  @P0 EXIT ;  /* 0x000000000000094d */ /* 0x000fea0003800000 */
[----:B------:R-:W0:Y:S01]  /*0080*/  LDC.64 R2, c[0x0][0x380] ;  /* 0x0000e000ff027b82 */ /* 0x000e220000000a00 */
[----:B------:R-:W1:Y:S07]  /*0090*/  LDCU.64 UR4, c[0x0][0x358] ;  /* 0x00006b00ff0477ac */ /* 0x000e6e0008000a00 */
[----:B------:R-:W2:Y:S01]  /*00a0*/  LDC.64 R4, c[0x0][0x388] ;  /* 0x0000e200ff047b82 */ /* 0x000ea20000000a00 */
[----:B0-----:R-:W-:-:S06]  /*00b0*/  IMAD.WIDE R2, R7, 0x4, R2 ;  /* 0x0000000407027825 */ /* 0x001fcc00078e0202 */
[----:B-1----:R-:W3:Y:S01]  /*00c0*/  LDG.E R3, desc[UR4][R2.64] ;  /* 0x0000000402037981 */ /* 0x002ee2000c1e1900 */
[----:B--2---:R-:W-:-:S05]  /*00d0*/  IMAD.WIDE R4, R7, 0x4, R4 ;  /* 0x0000000407047825 */ /* 0x004fca00078e0204 */
[----:B---3--:R-:W-:Y:S01]  /*00e0*/  STG.E desc[UR4][R4.64], R3 ;  /* 0x0000000304007986 */ /* 0x008fe2000c101904 */
[----:B------:R-:W-:Y:S05]  /*00f0*/  EXIT ;  /* 0x000000000000794d */ /* 0x000fea0003800000 */
.L_x_0:
[----:B------:R-:W-:-:S00]  /*0100*/  BRA `(.L_x_0) ;  /* 0xfffffffc00fc7947 */ /* 0x000fc0000383ffff */
[----:B------:R-:W-:-:S00]  /*0110*/  NOP ;  /* 0x0000000000007918 */ /* 0x000fc00000000000 */
        /* <DEDUP_REMOVED lines=14> */
.L_x_1:


//--------------------- .nv.shared.reserved.0     --------------------------
	.section	.nv.shared.reserved.0,"aw",@nobits
	.weak		__nv_reservedSMEM_offset_0_alias
	.size		__nv_reservedSMEM_offset_0_alias, 0, 64
	.other		__nv_reservedSMEM_offset_0_alias,@"STO_CUDA_RESERVED_SHARED STV_DEFAULT"
__nv_reservedSMEM_offset_0_alias:
	.zero		0
	.zero		64


//--------------------- .nv.constant0._Z14coalesced_copyPfS_i --------------------------
	.section	.nv.constant0._Z14coalesced_copyPfS_i,"a",@progbits
	.sectionflags	@""
	.align	4
.nv.constant0._Z14coalesced_copyPfS_i:
	.zero		916


//--------------------- SYMBOLS --------------------------

	.type		.nv.reservedSmem.offset0,@object
	.size		.nv.reservedSmem.offset0,0x4
